//
// Generated by NVIDIA NVVM Compiler
//
// Compiler Build ID: CL-36424714
// Cuda compilation tools, release 13.0, V13.0.88
// Based on NVVM 20.0.0
//

.version 9.0
.target sm_100
.address_size 64

	// .globl	_Z8elu_fp16PKfPfmf

.visible .entry _Z8elu_fp16PKfPfmf(
	.param .u64 .ptr .align 1 _Z8elu_fp16PKfPfmf_param_0,
	.param .u64 .ptr .align 1 _Z8elu_fp16PKfPfmf_param_1,
	.param .u64 _Z8elu_fp16PKfPfmf_param_2,
	.param .f32 _Z8elu_fp16PKfPfmf_param_3
)
.maxntid 1024
.minnctapersm 4
{
	.reg .pred 	%p<35>;
	.reg .b32 	%r<7>;
	.reg .b32 	%f<141>;
	.reg .b64 	%rd<26>;

	ld.param.u64 	%rd12, [_Z8elu_fp16PKfPfmf_param_0];
	ld.param.u64 	%rd14, [_Z8elu_fp16PKfPfmf_param_1];
	ld.param.u64 	%rd13, [_Z8elu_fp16PKfPfmf_param_2];
	ld.param.f32 	%f16, [_Z8elu_fp16PKfPfmf_param_3];
	cvta.to.global.u64 	%rd1, %rd14;
	mov.u32 	%r1, %ctaid.x;
	mov.u32 	%r2, %ntid.x;
	mov.u32 	%r3, %tid.x;
	mad.lo.s32 	%r4, %r1, %r2, %r3;
	cvt.u64.u32 	%rd2, %r4;
	mov.u32 	%r5, %nctaid.x;
	mul.lo.s32 	%r6, %r2, %r5;
	cvt.u64.u32 	%rd3, %r6;
	and.b64  	%rd4, %rd13, -8;
	mul.wide.u32 	%rd24, %r4, 8;
	setp.ge.u64 	%p1, %rd24, %rd4;
	@%p1 bra 	$L__BB0_11;
	shl.b64 	%rd6, %rd3, 3;
$L__BB0_2:
	shl.b64 	%rd17, %rd24, 2;
	add.s64 	%rd15, %rd12, %rd17;
	// begin inline asm
	ld.global.nc.v4.f32 {%f17,%f18,%f19,%f20}, [%rd15];
	// end inline asm
	add.s64 	%rd16, %rd15, 16;
	// begin inline asm
	ld.global.nc.v4.f32 {%f136,%f137,%f138,%f139}, [%rd16];
	// end inline asm
	setp.gt.f32 	%p2, %f136, 0f00000000;
	@%p2 bra 	$L__BB0_4;
	mul.f32 	%f25, %f136, 0f3FB8AA3B;
	cvt.rni.f32.f32 	%f26, %f25;
	abs.f32 	%f27, %f136;
	setp.lt.f32 	%p3, %f27, 0f3ED1EB85;
	selp.f32 	%f28, 0f00000000, %f26, %p3;
	fma.rn.f32 	%f29, %f28, 0fBF317200, %f136;
	fma.rn.f32 	%f30, %f28, 0fB5BFBE8E, %f29;
	setp.eq.f32 	%p4, %f28, 0f43000000;
	selp.f32 	%f31, 0f42FE0000, %f28, %p4;
	fma.rn.f32 	%f32, %f30, 0f3AB5EBE6, 0f3C095663;
	fma.rn.f32 	%f33, %f32, %f30, 0f3D2AABE3;
	fma.rn.f32 	%f34, %f33, %f30, 0f3E2AA9F6;
	fma.rn.f32 	%f35, %f34, %f30, 0f3EFFFFFE;
	mul.f32 	%f36, %f30, %f35;
	fma.rn.f32 	%f37, %f36, %f30, %f30;
	ex2.approx.f32 	%f38, %f31;
	add.f32 	%f39, %f38, 0fBF800000;
	fma.rn.f32 	%f40, %f37, %f38, %f39;
	add.f32 	%f41, %f40, %f40;
	selp.f32 	%f42, %f41, %f40, %p4;
	setp.gt.f32 	%p5, %f31, 0f43000000;
	selp.f32 	%f43, 0f7F800000, %f42, %p5;
	setp.lt.f32 	%p6, %f31, 0fC1C80000;
	selp.f32 	%f44, 0fBF800000, %f43, %p6;
	setp.eq.f32 	%p7, %f136, 0f00000000;
	add.f32 	%f45, %f136, %f136;
	selp.f32 	%f46, %f45, %f44, %p7;
	mul.f32 	%f136, %f16, %f46;
$L__BB0_4:
	setp.gt.f32 	%p8, %f137, 0f00000000;
	@%p8 bra 	$L__BB0_6;
	mul.f32 	%f47, %f137, 0f3FB8AA3B;
	cvt.rni.f32.f32 	%f48, %f47;
	abs.f32 	%f49, %f137;
	setp.lt.f32 	%p9, %f49, 0f3ED1EB85;
	selp.f32 	%f50, 0f00000000, %f48, %p9;
	fma.rn.f32 	%f51, %f50, 0fBF317200, %f137;
	fma.rn.f32 	%f52, %f50, 0fB5BFBE8E, %f51;
	setp.eq.f32 	%p10, %f50, 0f43000000;
	selp.f32 	%f53, 0f42FE0000, %f50, %p10;
	fma.rn.f32 	%f54, %f52, 0f3AB5EBE6, 0f3C095663;
	fma.rn.f32 	%f55, %f54, %f52, 0f3D2AABE3;
	fma.rn.f32 	%f56, %f55, %f52, 0f3E2AA9F6;
	fma.rn.f32 	%f57, %f56, %f52, 0f3EFFFFFE;
	mul.f32 	%f58, %f52, %f57;
	fma.rn.f32 	%f59, %f58, %f52, %f52;
	ex2.approx.f32 	%f60, %f53;
	add.f32 	%f61, %f60, 0fBF800000;
	fma.rn.f32 	%f62, %f59, %f60, %f61;
	add.f32 	%f63, %f62, %f62;
	selp.f32 	%f64, %f63, %f62, %p10;
	setp.gt.f32 	%p11, %f53, 0f43000000;
	selp.f32 	%f65, 0f7F800000, %f64, %p11;
	setp.lt.f32 	%p12, %f53, 0fC1C80000;
	selp.f32 	%f66, 0fBF800000, %f65, %p12;
	setp.eq.f32 	%p13, %f137, 0f00000000;
	add.f32 	%f67, %f137, %f137;
	selp.f32 	%f68, %f67, %f66, %p13;
	mul.f32 	%f137, %f16, %f68;
$L__BB0_6:
	setp.gt.f32 	%p14, %f138, 0f00000000;
	@%p14 bra 	$L__BB0_8;
	mul.f32 	%f69, %f138, 0f3FB8AA3B;
	cvt.rni.f32.f32 	%f70, %f69;
	abs.f32 	%f71, %f138;
	setp.lt.f32 	%p15, %f71, 0f3ED1EB85;
	selp.f32 	%f72, 0f00000000, %f70, %p15;
	fma.rn.f32 	%f73, %f72, 0fBF317200, %f138;
	fma.rn.f32 	%f74, %f72, 0fB5BFBE8E, %f73;
	setp.eq.f32 	%p16, %f72, 0f43000000;
	selp.f32 	%f75, 0f42FE0000, %f72, %p16;
	fma.rn.f32 	%f76, %f74, 0f3AB5EBE6, 0f3C095663;
	fma.rn.f32 	%f77, %f76, %f74, 0f3D2AABE3;
	fma.rn.f32 	%f78, %f77, %f74, 0f3E2AA9F6;
	fma.rn.f32 	%f79, %f78, %f74, 0f3EFFFFFE;
	mul.f32 	%f80, %f74, %f79;
	fma.rn.f32 	%f81, %f80, %f74, %f74;
	ex2.approx.f32 	%f82, %f75;
	add.f32 	%f83, %f82, 0fBF800000;
	fma.rn.f32 	%f84, %f81, %f82, %f83;
	add.f32 	%f85, %f84, %f84;
	selp.f32 	%f86, %f85, %f84, %p16;
	setp.gt.f32 	%p17, %f75, 0f43000000;
	selp.f32 	%f87, 0f7F800000, %f86, %p17;
	setp.lt.f32 	%p18, %f75, 0fC1C80000;
	selp.f32 	%f88, 0fBF800000, %f87, %p18;
	setp.eq.f32 	%p19, %f138, 0f00000000;
	add.f32 	%f89, %f138, %f138;
	selp.f32 	%f90, %f89, %f88, %p19;
	mul.f32 	%f138, %f16, %f90;
$L__BB0_8:
	setp.gt.f32 	%p20, %f139, 0f00000000;
	@%p20 bra 	$L__BB0_10;
	mul.f32 	%f91, %f139, 0f3FB8AA3B;
	cvt.rni.f32.f32 	%f92, %f91;
	abs.f32 	%f93, %f139;
	setp.lt.f32 	%p21, %f93, 0f3ED1EB85;
	selp.f32 	%f94, 0f00000000, %f92, %p21;
	fma.rn.f32 	%f95, %f94, 0fBF317200, %f139;
	fma.rn.f32 	%f96, %f94, 0fB5BFBE8E, %f95;
	setp.eq.f32 	%p22, %f94, 0f43000000;
	selp.f32 	%f97, 0f42FE0000, %f94, %p22;
	fma.rn.f32 	%f98, %f96, 0f3AB5EBE6, 0f3C095663;
	fma.rn.f32 	%f99, %f98, %f96, 0f3D2AABE3;
	fma.rn.f32 	%f100, %f99, %f96, 0f3E2AA9F6;
	fma.rn.f32 	%f101, %f100, %f96, 0f3EFFFFFE;
	mul.f32 	%f102, %f96, %f101;
	fma.rn.f32 	%f103, %f102, %f96, %f96;
	ex2.approx.f32 	%f104, %f97;
	add.f32 	%f105, %f104, 0fBF800000;
	fma.rn.f32 	%f106, %f103, %f104, %f105;
	add.f32 	%f107, %f106, %f106;
	selp.f32 	%f108, %f107, %f106, %p22;
	setp.gt.f32 	%p23, %f97, 0f43000000;
	selp.f32 	%f109, 0f7F800000, %f108, %p23;
	setp.lt.f32 	%p24, %f97, 0fC1C80000;
	selp.f32 	%f110, 0fBF800000, %f109, %p24;
	setp.eq.f32 	%p25, %f139, 0f00000000;
	add.f32 	%f111, %f139, %f139;
	selp.f32 	%f112, %f111, %f110, %p25;
	mul.f32 	%f139, %f16, %f112;
$L__BB0_10:
	add.s64 	%rd19, %rd1, %rd17;
	st.global.v4.f32 	[%rd19], {%f136, %f137, %f138, %f139};
	add.s64 	%rd24, %rd24, %rd6;
	setp.lt.u64 	%p26, %rd24, %rd4;
	@%p26 bra 	$L__BB0_2;
$L__BB0_11:
	add.s64 	%rd25, %rd4, %rd2;
	setp.ge.u64 	%p27, %rd25, %rd13;
	@%p27 bra 	$L__BB0_15;
$L__BB0_12:
	shl.b64 	%rd21, %rd25, 2;
	add.s64 	%rd20, %rd12, %rd21;
	// begin inline asm
	ld.global.nc.f32 %f140, [%rd20];
	// end inline asm
	setp.gt.f32 	%p28, %f140, 0f00000000;
	@%p28 bra 	$L__BB0_14;
	mul.f32 	%f114, %f140, 0f3FB8AA3B;
	cvt.rni.f32.f32 	%f115, %f114;
	abs.f32 	%f116, %f140;
	setp.lt.f32 	%p29, %f116, 0f3ED1EB85;
	selp.f32 	%f117, 0f00000000, %f115, %p29;
	fma.rn.f32 	%f118, %f117, 0fBF317200, %f140;
	fma.rn.f32 	%f119, %f117, 0fB5BFBE8E, %f118;
	setp.eq.f32 	%p30, %f117, 0f43000000;
	selp.f32 	%f120, 0f42FE0000, %f117, %p30;
	fma.rn.f32 	%f121, %f119, 0f3AB5EBE6, 0f3C095663;
	fma.rn.f32 	%f122, %f121, %f119, 0f3D2AABE3;
	fma.rn.f32 	%f123, %f122, %f119, 0f3E2AA9F6;
	fma.rn.f32 	%f124, %f123, %f119, 0f3EFFFFFE;
	mul.f32 	%f125, %f119, %f124;
	fma.rn.f32 	%f126, %f125, %f119, %f119;
	ex2.approx.f32 	%f127, %f120;
	add.f32 	%f128, %f127, 0fBF800000;
	fma.rn.f32 	%f129, %f126, %f127, %f128;
	add.f32 	%f130, %f129, %f129;
	selp.f32 	%f131, %f130, %f129, %p30;
	setp.gt.f32 	%p31, %f120, 0f43000000;
	selp.f32 	%f132, 0f7F800000, %f131, %p31;
	setp.lt.f32 	%p32, %f120, 0fC1C80000;
	selp.f32 	%f133, 0fBF800000, %f132, %p32;
	setp.eq.f32 	%p33, %f140, 0f00000000;
	add.f32 	%f134, %f140, %f140;
	selp.f32 	%f135, %f134, %f133, %p33;
	mul.f32 	%f140, %f16, %f135;
$L__BB0_14:
	add.s64 	%rd23, %rd1, %rd21;
	st.global.f32 	[%rd23], %f140;
	add.s64 	%rd25, %rd25, %rd3;
	setp.lt.u64 	%p34, %rd25, %rd13;
	@%p34 bra 	$L__BB0_12;
$L__BB0_15:
	ret;

}


// ===== COMPILED SASS (sm_100) =====

	.target	sm_100

	.elftype	@"ET_EXEC"


//--------------------- .note.nv.tkinfo           --------------------------
	.section	.note.nv.tkinfo,"",@"SHT_NOTE"
	.sectionflags	@"SHF_NOTE_NV_TKINFO"
	.tkinfo
        /*0018*/ 	.word	0x00000002
        /*0030*/ 	.string	""
        /*0030*/ 	.string	"ptxas"
        /*0030*/ 	.string	"Cuda compilation tools, release 13.0, V13.0.88"
        /*0030*/ 	.string	"Build cuda_13.0.r13.0/compiler.36424714_0"
        /*0030*/ 	.string	"-arch sm_100 -m 64 "



//--------------------- .note.nv.cuinfo           --------------------------
	.section	.note.nv.cuinfo,"",@"SHT_NOTE"
	.sectionflags	@"SHF_NOTE_NV_CUINFO"
        /*0018*/ 	.short	0x0002
        /*001a*/ 	.short	0x0064
        /*001c*/ 	.short	0x0082
	.zero		2


//--------------------- .nv.info                  --------------------------
	.section	.nv.info,"",@"SHT_CUDA_INFO"
	.align	4


	//----- nvinfo : EIATTR_REGCOUNT
	.align		4
        /*0000*/ 	.byte	0x04, 0x2f
        /*0002*/ 	.short	(.L_1 - .L_0)
	.align		4
.L_0:
        /*0004*/ 	.word	index@(_Z8elu_fp16PKfPfmf)
        /*0008*/ 	.word	0x00000017


	//----- nvinfo : EIATTR_FRAME_SIZE
	.align		4
.L_1:
        /*000c*/ 	.byte	0x04, 0x11
        /*000e*/ 	.short	(.L_3 - .L_2)
	.align		4
.L_2:
        /*0010*/ 	.word	index@(_Z8elu_fp16PKfPfmf)
        /*0014*/ 	.word	0x00000000


	//----- nvinfo : EIATTR_MIN_STACK_SIZE
	.align		4
.L_3:
        /*0018*/ 	.byte	0x04, 0x12
        /*001a*/ 	.short	(.L_5 - .L_4)
	.align		4
.L_4:
        /*001c*/ 	.word	index@(_Z8elu_fp16PKfPfmf)
        /*0020*/ 	.word	0x00000000
.L_5:


//--------------------- .nv.compat                --------------------------
	.section	.nv.compat,"",@"SHT_CUDA_COMPAT_INFO"
	.align	4
        /*0000*/ 	.byte	0x02, 0x09, 0x00, 0x00, 0x02, 0x02, 0x01, 0x00, 0x02, 0x05, 0x05, 0x00, 0x03, 0x07, 0x01, 0x01
        /*0010*/ 	.byte	0x02, 0x03, 0x00, 0x00, 0x02, 0x06, 0x01, 0x00, 0x04, 0x0b, 0x08, 0x00, 0x01, 0x00, 0x00, 0x00
        /*0020*/ 	.byte	0x00, 0x00, 0x00, 0x00


//--------------------- .nv.info._Z8elu_fp16PKfPfmf --------------------------
	.section	.nv.info._Z8elu_fp16PKfPfmf,"",@"SHT_CUDA_INFO"
	.sectionflags	@""
	.align	4


	//----- nvinfo : EIATTR_CUDA_API_VERSION
	.align		4
        /*0000*/ 	.byte	0x04, 0x37
        /*0002*/ 	.short	(.L_7 - .L_6)
.L_6:
        /*0004*/ 	.word	0x00000082


	//----- nvinfo : EIATTR_KPARAM_INFO
	.align		4
.L_7:
        /*0008*/ 	.byte	0x04, 0x17
        /*000a*/ 	.short	(.L_9 - .L_8)
.L_8:
        /*000c*/ 	.word	0x00000000
        /*0010*/ 	.short	0x0003
        /*0012*/ 	.short	0x0018
        /*0014*/ 	.byte	0x00, 0xf0, 0x11, 0x00


	//----- nvinfo : EIATTR_KPARAM_INFO
	.align		4
.L_9:
        /*0018*/ 	.byte	0x04, 0x17
        /*001a*/ 	.short	(.L_11 - .L_10)
.L_10:
        /*001c*/ 	.word	0x00000000
        /*0020*/ 	.short	0x0002
        /*0022*/ 	.short	0x0010
        /*0024*/ 	.byte	0x00, 0xf0, 0x21, 0x00


	//----- nvinfo : EIATTR_KPARAM_INFO
	.align		4
.L_11:
        /*0028*/ 	.byte	0x04, 0x17
        /*002a*/ 	.short	(.L_13 - .L_12)
.L_12:
        /*002c*/ 	.word	0x00000000
        /*0030*/ 	.short	0x0001
        /*0032*/ 	.short	0x0008
        /*0034*/ 	.byte	0x00, 0xf5, 0x21, 0x00


	//----- nvinfo : EIATTR_KPARAM_INFO
	.align		4
.L_13:
        /*0038*/ 	.byte	0x04, 0x17
        /*003a*/ 	.short	(.L_15 - .L_14)
.L_14:
        /*003c*/ 	.word	0x00000000
        /*0040*/ 	.short	0x0000
        /*0042*/ 	.short	0x0000
        /*0044*/ 	.byte	0x00, 0xf5, 0x21, 0x00


	//----- nvinfo : EIATTR_SPARSE_MMA_MASK
	.align		4
.L_15:
        /*0048*/ 	.byte	0x03, 0x50
        /*004a*/ 	.short	0x0000


	//----- nvinfo : EIATTR_MAXREG_COUNT
	.align		4
        /*004c*/ 	.byte	0x03, 0x1b
        /*004e*/ 	.short	0x0040


	//----- nvinfo : EIATTR_MERCURY_ISA_VERSION
	.align		4
        /*0050*/ 	.byte	0x03, 0x5f
        /*0052*/ 	.short	0x0101


	//----- nvinfo : EIATTR_VRC_CTA_INIT_COUNT
	.align		4
        /*0054*/ 	.byte	0x02, 0x4a
	.zero		1
	.zero		1


	//----- nvinfo : EIATTR_EXIT_INSTR_OFFSETS
	.align		4
        /*0058*/ 	.byte	0x04, 0x1c
        /*005a*/ 	.short	(.L_17 - .L_16)


	//   ....[0]....
.L_16:
        /*005c*/ 	.word	0x00000b60


	//   ....[1]....
        /*0060*/ 	.word	0x00000e60


	//----- nvinfo : EIATTR_MAX_THREADS
	.align		4
.L_17:
        /*0064*/ 	.byte	0x04, 0x05
        /*0066*/ 	.short	(.L_19 - .L_18)
.L_18:
        /*0068*/ 	.word	0x00000400
        /*006c*/ 	.word	0x00000001
        /*0070*/ 	.word	0x00000001


	//----- nvinfo : EIATTR_CRS_STACK_SIZE
	.align		4
.L_19:
        /*0074*/ 	.byte	0x04, 0x1e
        /*0076*/ 	.short	(.L_21 - .L_20)
.L_20:
        /*0078*/ 	.word	0x00000000


	//----- nvinfo : EIATTR_CBANK_PARAM_SIZE
	.align		4
.L_21:
        /*007c*/ 	.byte	0x03, 0x19
        /*007e*/ 	.short	0x001c


	//----- nvinfo : EIATTR_PARAM_CBANK
	.align		4
        /*0080*/ 	.byte	0x04, 0x0a
        /*0082*/ 	.short	(.L_23 - .L_22)
	.align		4
.L_22:
        /*0084*/ 	.word	index@(.nv.constant0._Z8elu_fp16PKfPfmf)
        /*0088*/ 	.short	0x0380
        /*008a*/ 	.short	0x001c


	//----- nvinfo : EIATTR_SW_WAR
	.align		4
.L_23:
        /*008c*/ 	.byte	0x04, 0x36
        /*008e*/ 	.short	(.L_25 - .L_24)
.L_24:
        /*0090*/ 	.word	0x00000008
.L_25:


//--------------------- .nv.callgraph             --------------------------
	.section	.nv.callgraph,"",@"SHT_CUDA_CALLGRAPH"
	.align	4
	.sectionentsize	8
	.align		4
        /*0000*/ 	.word	0x00000000
	.align		4
        /*0004*/ 	.word	0xffffffff
	.align		4
        /*0008*/ 	.word	0x00000000
	.align		4
        /*000c*/ 	.word	0xfffffffe
	.align		4
        /*0010*/ 	.word	0x00000000
	.align		4
        /*0014*/ 	.word	0xfffffffd
	.align		4
        /*0018*/ 	.word	0x00000000
	.align		4
        /*001c*/ 	.word	0xfffffffc


//--------------------- .text._Z8elu_fp16PKfPfmf  --------------------------
	.section	.text._Z8elu_fp16PKfPfmf,"ax",@progbits
	.align	128
        .global         _Z8elu_fp16PKfPfmf
        .type           _Z8elu_fp16PKfPfmf,@function
        .size           _Z8elu_fp16PKfPfmf,(.L_x_15 - _Z8elu_fp16PKfPfmf)
        .other          _Z8elu_fp16PKfPfmf,@"STO_CUDA_ENTRY STV_DEFAULT"
_Z8elu_fp16PKfPfmf:
.text._Z8elu_fp16PKfPfmf:
[----:B------:R-:W-:Y:S01]  /*0000*/  LDC R1, c[0x0][0x37c] ;  /* 0x0000df00ff017b82 */ /* 0x000fe20000000800 */
[----:B------:R-:W0:Y:S07]  /*0010*/  S2R R3, SR_TID.X ;  /* 0x0000000000037919 */ /* 0x000e2e0000002100 */
[----:B------:R-:W0:Y:S01]  /*0020*/  S2UR UR8, SR_CTAID.X ;  /* 0x00000000000879c3 */ /* 0x000e220000002500 */
[----:B------:R-:W1:Y:S01]  /*0030*/  LDCU.64 UR4, c[0x0][0x390] ;  /* 0x00007200ff0477ac */ /* 0x000e620008000a00 */
[----:B------:R-:W-:Y:S01]  /*0040*/  BSSY.RECONVERGENT B0, `(.L_x_0) ;  /* 0x00000a8000007945 */ /* 0x000fe20003800200 */
[----:B------:R-:W2:Y:S05]  /*0050*/  LDCU.64 UR6, c[0x0][0x358] ;  /* 0x00006b00ff0677ac */ /* 0x000eaa0008000a00 */
[----:B------:R-:W0:Y:S01]  /*0060*/  LDC R0, c[0x0][0x360] ;  /* 0x0000d800ff007b82 */ /* 0x000e220000000800 */
[----:B------:R-:W3:Y:S01]  /*0070*/  LDCU UR9, c[0x0][0x398] ;  /* 0x00007300ff0977ac */ /* 0x000ee20008000800 */
[----:B------:R-:W4:Y:S01]  /*0080*/  LDCU UR20, c[0x0][0x394] ;  /* 0x00007280ff1477ac */ /* 0x000f220008000800 */
[----:B------:R-:W0:Y:S01]  /*0090*/  LDCU.64 UR10, c[0x0][0x380] ;  /* 0x00007000ff0a77ac */ /* 0x000e220008000a00 */
[----:B-1----:R-:W-:Y:S01]  /*00a0*/  MOV R8, UR5 ;  /* 0x0000000500087c02 */ /* 0x002fe20008000f00 */
[----:B------:R-:W-:Y:S01]  /*00b0*/  ULOP3.LUT UR4, UR4, 0xfffffff8, URZ, 0xc0, !UPT ;  /* 0xfffffff804047892 */ /* 0x000fe2000f8ec0ff */
[----:B------:R-:W1:Y:S01]  /*00c0*/  LDCU.64 UR12, c[0x0][0x388] ;  /* 0x00007100ff0c77ac */ /* 0x000e620008000a00 */
[----:B0-----:R-:W-:Y:S01]  /*00d0*/  IMAD R2, R0, UR8, R3 ;  /* 0x0000000800027c24 */ /* 0x001fe2000f8e0203 */
[----:B------:R-:W0:Y:S03]  /*00e0*/  LDCU UR8, c[0x0][0x370] ;  /* 0x00006e00ff0877ac */ /* 0x000e260008000800 */
[----:B------:R-:W-:-:S03]  /*00f0*/  IMAD.WIDE.U32 R4, R2, 0x8, RZ ;  /* 0x0000000802047825 */ /* 0x000fc600078e00ff */
[----:B------:R-:W-:-:S04]  /*0100*/  ISETP.GE.U32.AND P0, PT, R4, UR4, PT ;  /* 0x0000000404007c0c */ /* 0x000fc8000bf06070 */
[----:B------:R-:W-:Y:S01]  /*0110*/  ISETP.GE.U32.AND.EX P0, PT, R5, R8, PT, P0 ;  /* 0x000000080500720c */ /* 0x000fe20003f06100 */
[----:B0-----:R-:W-:-:S12]  /*0120*/  IMAD R0, R0, UR8, RZ ;  /* 0x0000000800007c24 */ /* 0x001fd8000f8e02ff */
[----:B-1234-:R-:W-:Y:S05]  /*0130*/  @P0 BRA `(.L_x_1) ;  /* 0x0000000800600947 */ /* 0x01efea0003800000 */
[----:B------:R-:W-:Y:S01]  /*0140*/  MOV R3, R4 ;  /* 0x0000000400037202 */ /* 0x000fe20000000f00 */
[----:B------:R-:W-:-:S07]  /*0150*/  IMAD.MOV.U32 R9, RZ, RZ, R5 ;  /* 0x000000ffff097224 */ /* 0x000fce00078e0005 */
.L_x_10:
[C---:B0-----:R-:W-:Y:S02]  /*0160*/  SHF.L.U32 R10, R3.reuse, 0x2, RZ ;  /* 0x00000002030a7819 */ /* 0x041fe400000006ff */
[----:B------:R-:W-:Y:S02]  /*0170*/  SHF.L.U64.HI R16, R3, 0x2, R9 ;  /* 0x0000000203107819 */ /* 0x000fe40000010209 */
[----:B------:R-:W-:-:S04]  /*0180*/  IADD3 R4, P0, PT, R10, UR10, RZ ;  /* 0x0000000a0a047c10 */ /* 0x000fc8000ff1e0ff */
[----:B------:R-:W-:-:S06]  /*0190*/  IADD3.X R5, PT, PT, R16, UR11, RZ, P0, !PT ;  /* 0x0000000b10057c10 */ /* 0x000fcc00087fe4ff */
[----:B------:R-:W2:Y:S01]  /*01a0*/  LDG.E.128.CONSTANT R4, desc[UR6][R4.64+0x10] ;  /* 0x0000100604047981 */ /* 0x000ea2000c1e9d00 */
[C---:B------:R-:W-:Y:S01]  /*01b0*/  LEA R3, P0, R0.reuse, R3, 0x3 ;  /* 0x0000000300037211 */ /* 0x040fe200078018ff */
[----:B------:R-:W-:Y:S01]  /*01c0*/  IMAD.U32 R8, RZ, RZ, UR20 ;  /* 0x00000014ff087e24 */ /* 0x000fe2000f8e00ff */
[----:B------:R-:W-:Y:S02]  /*01d0*/  BSSY.RECONVERGENT B1, `(.L_x_2) ;  /* 0x0000025000017945 */ /* 0x000fe40003800200 */
[----:B------:R-:W-:Y:S02]  /*01e0*/  LEA.HI.X R9, R0, R9, RZ, 0x3, P0 ;  /* 0x0000000900097211 */ /* 0x000fe400000f1cff */
[----:B------:R-:W-:-:S04]  /*01f0*/  ISETP.GE.U32.AND P0, PT, R3, UR4, PT ;  /* 0x0000000403007c0c */ /* 0x000fc8000bf06070 */
[----:B------:R-:W-:Y:S02]  /*0200*/  ISETP.GE.U32.AND.EX P0, PT, R9, R8, PT, P0 ;  /* 0x000000080900720c */ /* 0x000fe40003f06100 */
[----:B--2---:R-:W-:Y:S02]  /*0210*/  FSETP.GT.AND P1, PT, R4, RZ, PT ;  /* 0x000000ff0400720b */ /* 0x004fe40003f24000 */
[----:B------:R-:W-:-:S11]  /*0220*/  FSETP.GT.AND P2, PT, R5, RZ, PT ;  /* 0x000000ff0500720b */ /* 0x000fd60003f44000 */
[----:B------:R-:W-:Y:S05]  /*0230*/  @P1 BRA `(.L_x_3) ;  /* 0x0000000000781947 */ /* 0x000fea0003800000 */
[C---:B------:R-:W-:Y:S01]  /*0240*/  FMUL R11, R4.reuse, 1.4426950216293334961 ;  /* 0x3fb8aa3b040b7820 */ /* 0x040fe20000400000 */
[----:B------:R-:W-:Y:S01]  /*0250*/  FSETP.GEU.AND P1, PT, |R4|, 0.40999999642372131348, PT ;  /* 0x3ed1eb850400780b */ /* 0x000fe20003f2e200 */
[----:B------:R-:W-:-:S04]  /*0260*/  HFMA2 R17, -RZ, RZ, 0.83837890625, -4044 ;  /* 0x3ab5ebe6ff117431 */ /* 0x000fc800000001ff */
[----:B------:R-:W0:Y:S02]  /*0270*/  FRND R11, R11 ;  /* 0x0000000b000b7307 */ /* 0x000e240000201000 */
[----:B0-----:R-:W-:-:S04]  /*0280*/  FSEL R13, R11, RZ, P1 ;  /* 0x000000ff0b0d7208 */ /* 0x001fc80000800000 */
[C---:B------:R-:W-:Y:S01]  /*0290*/  FSETP.NEU.AND P3, PT, R13.reuse, 128, PT ;  /* 0x430000000d00780b */ /* 0x040fe20003f6d000 */
[----:B------:R-:W-:-:S03]  /*02a0*/  FFMA R12, R13, -0.693145751953125, R4 ;  /* 0xbf3172000d0c7823 */ /* 0x000fc60000000004 */
[C---:B------:R-:W-:Y:S01]  /*02b0*/  FSEL R14, R13.reuse, 127, P3 ;  /* 0x42fe00000d0e7808 */ /* 0x040fe20001800000 */
[----:B------:R-:W-:-:S03]  /*02c0*/  FFMA R12, R13, -1.428606765330187045e-06, R12 ;  /* 0xb5bfbe8e0d0c7823 */ /* 0x000fc6000000000c */
[C---:B------:R-:W-:Y:S01]  /*02d0*/  FSETP.GEU.AND P1, PT, R14.reuse, -126, PT ;  /* 0xc2fc00000e00780b */ /* 0x040fe20003f2e000 */
[----:B------:R-:W-:Y:S01]  /*02e0*/  FMUL R15, R14, 0.5 ;  /* 0x3f0000000e0f7820 */ /* 0x000fe20000400000 */
[----:B------:R-:W-:Y:S01]  /*02f0*/  FFMA R11, R12, R17, 0.0083824126049876213074 ;  /* 0x3c0956630c0b7423 */ /* 0x000fe20000000011 */
[----:B------:R-:W-:-:S03]  /*0300*/  FSETP.GEU.AND P4, PT, R14, -25, PT ;  /* 0xc1c800000e00780b */ /* 0x000fc60003f8e000 */
[----:B------:R-:W-:Y:S01]  /*0310*/  FSEL R15, R15, R14, !P1 ;  /* 0x0000000e0f0f7208 */ /* 0x000fe20004800000 */
[----:B------:R-:W-:-:S03]  /*0320*/  FFMA R11, R12, R11, 0.041667830199003219604 ;  /* 0x3d2aabe30c0b7423 */ /* 0x000fc6000000000b */
[----:B------:R-:W0:Y:S01]  /*0330*/  MUFU.EX2 R18, R15 ;  /* 0x0000000f00127308 */ /* 0x000e220000000800 */
[----:B------:R-:W-:-:S04]  /*0340*/  FFMA R11, R12, R11, 0.16666397452354431152 ;  /* 0x3e2aa9f60c0b7423 */ /* 0x000fc8000000000b */
[----:B------:R-:W-:-:S04]  /*0350*/  FFMA R11, R12, R11, 0.49999994039535522461 ;  /* 0x3efffffe0c0b7423 */ /* 0x000fc8000000000b */
[----:B------:R-:W-:-:S04]  /*0360*/  FMUL R11, R12, R11 ;  /* 0x0000000b0c0b7220 */ /* 0x000fc80000400000 */
[----:B------:R-:W-:Y:S01]  /*0370*/  FFMA R11, R12, R11, R12 ;  /* 0x0000000b0c0b7223 */ /* 0x000fe2000000000c */
[----:B0-----:R-:W-:Y:S01]  /*0380*/  @!P1 FMUL R18, R18, R18 ;  /* 0x0000001212129220 */ /* 0x001fe20000400000 */
[----:B------:R-:W-:-:S03]  /*0390*/  FSETP.NEU.AND P1, PT, R4, RZ, PT ;  /* 0x000000ff0400720b */ /* 0x000fc60003f2d000 */
[----:B------:R-:W-:-:S04]  /*03a0*/  FADD R20, R18, -1 ;  /* 0xbf80000012147421 */ /* 0x000fc80000000000 */
[----:B------:R-:W-:-:S04]  /*03b0*/  FFMA R11, R11, R18, R20 ;  /* 0x000000120b0b7223 */ /* 0x000fc80000000014 */
[----:B------:R-:W-:Y:S01]  /*03c0*/  @!P3 FADD R11, R11, R11 ;  /* 0x0000000b0b0bb221 */ /* 0x000fe20000000000 */
[----:B------:R-:W-:-:S04]  /*03d0*/  FSETP.GT.AND P3, PT, R14, 128, PT ;  /* 0x430000000e00780b */ /* 0x000fc80003f64000 */
[----:B------:R-:W-:-:S04]  /*03e0*/  FSEL R11, R11, +INF , !P3 ;  /* 0x7f8000000b0b7808 */ /* 0x000fc80005800000 */
[----:B------:R-:W-:Y:S01]  /*03f0*/  FSEL R11, R11, -1, P4 ;  /* 0xbf8000000b0b7808 */ /* 0x000fe20002000000 */
[----:B------:R-:W-:-:S04]  /*0400*/  @!P1 FADD R11, R4, R4 ;  /* 0x00000004040b9221 */ /* 0x000fc80000000000 */
[----:B------:R-:W-:-:S07]  /*0410*/  FMUL R4, R11, UR9 ;  /* 0x000000090b047c20 */ /* 0x000fce0008400000 */
.L_x_3:
[----:B------:R-:W-:Y:S05]  /*0420*/  BSYNC.RECONVERGENT B1 ;  /* 0x0000000000017941 */ /* 0x000fea0003800200 */
.L_x_2:
[----:B------:R-:W-:Y:S01]  /*0430*/  BSSY.RECONVERGENT B1, `(.L_x_4) ;  /* 0x0000021000017945 */ /* 0x000fe20003800200 */
[----:B------:R-:W-:-:S03]  /*0440*/  FSETP.GT.AND P1, PT, R6, RZ, PT ;  /* 0x000000ff0600720b */ /* 0x000fc60003f24000 */
[----:B------:R-:W-:Y:S10]  /*0450*/  @P2 BRA `(.L_x_5) ;  /* 0x0000000000782947 */ /* 0x000ff40003800000 */
[C---:B------:R-:W-:Y:S01]  /*0460*/  FMUL R11, R5.reuse, 1.4426950216293334961 ;  /* 0x3fb8aa3b050b7820 */ /* 0x040fe20000400000 */
[----:B------:R-:W-:Y:S01]  /*0470*/  FSETP.GEU.AND P2, PT, |R5|, 0.40999999642372131348, PT ;  /* 0x3ed1eb850500780b */ /* 0x000fe20003f4e200 */
[----:B------:R-:W-:-:S04]  /*0480*/  IMAD.MOV.U32 R18, RZ, RZ, 0x3ab5ebe6 ;  /* 0x3ab5ebe6ff127424 */ /* 0x000fc800078e00ff */
[----:B------:R-:W0:Y:S02]  /*0490*/  FRND R11, R11 ;  /* 0x0000000b000b7307 */ /* 0x000e240000201000 */
[----:B0-----:R-:W-:-:S04]  /*04a0*/  FSEL R12, R11, RZ, P2 ;  /* 0x000000ff0b0c7208 */ /* 0x001fc80001000000 */
[C---:B------:R-:W-:Y:S01]  /*04b0*/  FSETP.NEU.AND P3, PT, R12.reuse, 128, PT ;  /* 0x430000000c00780b */ /* 0x040fe20003f6d000 */
[----:B------:R-:W-:-:S03]  /*04c0*/  FFMA R13, R12, -0.693145751953125, R5 ;  /* 0xbf3172000c0d7823 */ /* 0x000fc60000000005 */
[C---:B------:R-:W-:Y:S01]  /*04d0*/  FSEL R14, R12.reuse, 127, P3 ;  /* 0x42fe00000c0e7808 */ /* 0x040fe20001800000 */
[----:B------:R-:W-:-:S03]  /*04e0*/  FFMA R13, R12, -1.428606765330187045e-06, R13 ;  /* 0xb5bfbe8e0c0d7823 */ /* 0x000fc6000000000d */
[C---:B------:R-:W-:Y:S01]  /*04f0*/  FSETP.GEU.AND P2, PT, R14.reuse, -126, PT ;  /* 0xc2fc00000e00780b */ /* 0x040fe20003f4e000 */
[C---:B------:R-:W-:Y:S01]  /*0500*/  FMUL R15, R14.reuse, 0.5 ;  /* 0x3f0000000e0f7820 */ /* 0x040fe20000400000 */
        /* <DEDUP_REMOVED lines=19> */
.L_x_5:
[----:B------:R-:W-:Y:S05]  /*0640*/  BSYNC.RECONVERGENT B1 ;  /* 0x0000000000017941 */ /* 0x000fea0003800200 */
.L_x_4:
[----:B------:R-:W-:Y:S01]  /*0650*/  BSSY.RECONVERGENT B1, `(.L_x_6) ;  /* 0x0000021000017945 */ /* 0x000fe20003800200 */
[----:B------:R-:W-:-:S03]  /*0660*/  FSETP.GT.AND P2, PT, R7, RZ, PT ;  /* 0x000000ff0700720b */ /* 0x000fc60003f44000 */
[----:B------:R-:W-:Y:S10]  /*0670*/  @P1 BRA `(.L_x_7) ;  /* 0x0000000000781947 */ /* 0x000ff40003800000 */
[C---:B------:R-:W-:Y:S01]  /*0680*/  FMUL R11, R6.reuse, 1.4426950216293334961 ;  /* 0x3fb8aa3b060b7820 */ /* 0x040fe20000400000 */
[----:B------:R-:W-:Y:S02]  /*0690*/  FSETP.GEU.AND P1, PT, |R6|, 0.40999999642372131348, PT ;  /* 0x3ed1eb850600780b */ /* 0x000fe40003f2e200 */
[----:B------:R-:W-:-:S03]  /*06a0*/  MOV R17, 0x3ab5ebe6 ;  /* 0x3ab5ebe600117802 */ /* 0x000fc60000000f00 */
        /* <DEDUP_REMOVED lines=27> */
.L_x_7:
[----:B------:R-:W-:Y:S05]  /*0860*/  BSYNC.RECONVERGENT B1 ;  /* 0x0000000000017941 */ /* 0x000fea0003800200 */
.L_x_6:
[----:B------:R-:W-:Y:S04]  /*0870*/  BSSY.RECONVERGENT B1, `(.L_x_8) ;  /* 0x0000020000017945 */ /* 0x000fe80003800200 */
[----:B------:R-:W-:Y:S05]  /*0880*/  @P2 BRA `(.L_x_9) ;  /* 0x0000000000782947 */ /* 0x000fea0003800000 */
[C---:B------:R-:W-:Y:S01]  /*0890*/  FMUL R11, R7.reuse, 1.4426950216293334961 ;  /* 0x3fb8aa3b070b7820 */ /* 0x040fe20000400000 */
[C---:B------:R-:W-:Y:S01]  /*08a0*/  FSETP.GEU.AND P1, PT, |R7|.reuse, 0.40999999642372131348, PT ;  /* 0x3ed1eb850700780b */ /* 0x040fe20003f2e200 */
[----:B------:R-:W-:Y:S01]  /*08b0*/  IMAD.MOV.U32 R18, RZ, RZ, 0x3ab5ebe6 ;  /* 0x3ab5ebe6ff127424 */ /* 0x000fe200078e00ff */
[----:B------:R-:W-:-:S03]  /*08c0*/  FSETP.NEU.AND P3, PT, R7, RZ, PT ;  /* 0x000000ff0700720b */ /* 0x000fc60003f6d000 */
        /* <DEDUP_REMOVED lines=8> */
[----:B------:R-:W-:-:S04]  /*0950*/  FFMA R12, R13, R18, 0.0083824126049876213074 ;  /* 0x3c0956630d0c7423 */ /* 0x000fc80000000012 */
        /* <DEDUP_REMOVED lines=8> */
[----:B------:R-:W-:-:S03]  /*09e0*/  FSETP.GEU.AND P2, PT, R14, -25, PT ;  /* 0xc1c800000e00780b */ /* 0x000fc60003f4e000 */
        /* <DEDUP_REMOVED lines=8> */
.L_x_9:
[----:B------:R-:W-:Y:S05]  /*0a70*/  BSYNC.RECONVERGENT B1 ;  /* 0x0000000000017941 */ /* 0x000fea0003800200 */
.L_x_8:
[----:B------:R-:W-:-:S04]  /*0a80*/  IADD3 R10, P1, PT, R10, UR12, RZ ;  /* 0x0000000c0a0a7c10 */ /* 0x000fc8000ff3e0ff */
[----:B------:R-:W-:-:S05]  /*0a90*/  IADD3.X R11, PT, PT, R16, UR13, RZ, P1, !PT ;  /* 0x0000000d100b7c10 */ /* 0x000fca0008ffe4ff */
[----:B------:R0:W-:Y:S01]  /*0aa0*/  STG.E.128 desc[UR6][R10.64], R4 ;  /* 0x000000040a007986 */ /* 0x0001e2000c101d06 */
[----:B------:R-:W-:Y:S05]  /*0ab0*/  @!P0 BRA `(.L_x_10) ;  /* 0xfffffff400a88947 */ /* 0x000fea000383ffff */
.L_x_1:
[----:B------:R-:W-:Y:S05]  /*0ac0*/  BSYNC.RECONVERGENT B0 ;  /* 0x0000000000007941 */ /* 0x000fea0003800200 */
.L_x_0:
[----:B------:R-:W1:Y:S01]  /*0ad0*/  LDCU UR5, c[0x0][0x390] ;  /* 0x00007200ff0577ac */ /* 0x000e620008000800 */
[----:B0-----:R-:W-:Y:S01]  /*0ae0*/  IADD3 R5, P1, PT, R2, UR4, RZ ;  /* 0x0000000402057c10 */ /* 0x001fe2000ff3e0ff */
[----:B------:R-:W0:Y:S03]  /*0af0*/  LDCU UR8, c[0x0][0x398] ;  /* 0x00007300ff0877ac */ /* 0x000e260008000800 */
[----:B------:R-:W-:Y:S01]  /*0b00*/  IADD3.X R4, PT, PT, RZ, R8, RZ, P1, !PT ;  /* 0x00000008ff047210 */ /* 0x000fe20000ffe4ff */
[----:B------:R-:W2:Y:S01]  /*0b10*/  LDCU.64 UR14, c[0x0][0x380] ;  /* 0x00007000ff0e77ac */ /* 0x000ea20008000a00 */
[----:B------:R-:W3:Y:S01]  /*0b20*/  LDCU.64 UR18, c[0x0][0x388] ;  /* 0x00007100ff1277ac */ /* 0x000ee20008000a00 */
[----:B------:R-:W4:Y:S01]  /*0b30*/  LDCU.64 UR16, c[0x0][0x390] ;  /* 0x00007200ff1077ac */ /* 0x000f220008000a00 */
[----:B-1----:R-:W-:-:S04]  /*0b40*/  ISETP.GE.U32.AND P0, PT, R5, UR5, PT ;  /* 0x0000000505007c0c */ /* 0x002fc8000bf06070 */
[----:B------:R-:W-:-:S13]  /*0b50*/  ISETP.GE.U32.AND.EX P0, PT, R4, R8, PT, P0 ;  /* 0x000000080400720c */ /* 0x000fda0003f06100 */
[----:B0-234-:R-:W-:Y:S05]  /*0b60*/  @P0 EXIT ;  /* 0x000000000000094d */ /* 0x01dfea0003800000 */
.L_x_13:
[C---:B------:R-:W-:Y:S01]  /*0b70*/  IMAD.SHL.U32 R2, R5.reuse, 0x4, RZ ;  /* 0x0000000405027824 */ /* 0x040fe200078e00ff */
[----:B------:R-:W-:-:S04]  /*0b80*/  SHF.L.U64.HI R3, R5, 0x2, R4 ;  /* 0x0000000205037819 */ /* 0x000fc80000010204 */
[----:B------:R-:W-:-:S04]  /*0b90*/  IADD3 R6, P0, PT, R2, UR14, RZ ;  /* 0x0000000e02067c10 */ /* 0x000fc8000ff1e0ff */
[----:B------:R-:W-:-:S06]  /*0ba0*/  IADD3.X R7, PT, PT, R3, UR15, RZ, P0, !PT ;  /* 0x0000000f03077c10 */ /* 0x000fcc00087fe4ff */
[----:B------:R-:W2:Y:S01]  /*0bb0*/  LDG.E.CONSTANT R7, desc[UR6][R6.64] ;  /* 0x0000000606077981 */ /* 0x000ea2000c1e9900 */
[----:B------:R-:W-:Y:S01]  /*0bc0*/  IADD3 R2, P1, PT, R2, UR18, RZ ;  /* 0x0000001202027c10 */ /* 0x000fe2000ff3e0ff */
[----:B------:R-:W-:Y:S03]  /*0bd0*/  BSSY.RECONVERGENT B0, `(.L_x_11) ;  /* 0x0000022000007945 */ /* 0x000fe60003800200 */
[----:B------:R-:W-:Y:S02]  /*0be0*/  IADD3.X R3, PT, PT, R3, UR19, RZ, P1, !PT ;  /* 0x0000001303037c10 */ /* 0x000fe40008ffe4ff */
[----:B--2---:R-:W-:-:S13]  /*0bf0*/  FSETP.GT.AND P0, PT, R7, RZ, PT ;  /* 0x000000ff0700720b */ /* 0x004fda0003f04000 */
[----:B------:R-:W-:Y:S05]  /*0c00*/  @P0 BRA `(.L_x_12) ;  /* 0x0000000000780947 */ /* 0x000fea0003800000 */
[C---:B------:R-:W-:Y:S01]  /*0c10*/  FMUL R6, R7.reuse, 1.4426950216293334961 ;  /* 0x3fb8aa3b07067820 */ /* 0x040fe20000400000 */
[C---:B------:R-:W-:Y:S01]  /*0c20*/  FSETP.GEU.AND P0, PT, |R7|.reuse, 0.40999999642372131348, PT ;  /* 0x3ed1eb850700780b */ /* 0x040fe20003f0e200 */
[----:B------:R-:W-:Y:S01]  /*0c30*/  HFMA2 R12, -RZ, RZ, 0.83837890625, -4044 ;  /* 0x3ab5ebe6ff0c7431 */ /* 0x000fe200000001ff */
        /* <DEDUP_REMOVED lines=27> */
.L_x_12:
[----:B------:R-:W-:Y:S05]  /*0df0*/  BSYNC.RECONVERGENT B0 ;  /* 0x0000000000007941 */ /* 0x000fea0003800200 */
.L_x_11:
[----:B------:R-:W-:Y:S01]  /*0e00*/  IADD3 R5, P0, PT, R0, R5, RZ ;  /* 0x0000000500057210 */ /* 0x000fe20007f1e0ff */
[----:B------:R0:W-:Y:S04]  /*0e10*/  STG.E desc[UR6][R2.64], R7 ;  /* 0x0000000702007986 */ /* 0x0001e8000c101906 */
[----:B------:R-:W-:Y:S01]  /*0e20*/  IMAD.X R4, RZ, RZ, R4, P0 ;  /* 0x000000ffff047224 */ /* 0x000fe200000e0604 */
[----:B------:R-:W-:-:S04]  /*0e30*/  ISETP.GE.U32.AND P0, PT, R5, UR16, PT ;  /* 0x0000001005007c0c */ /* 0x000fc8000bf06070 */
[----:B------:R-:W-:-:S13]  /*0e40*/  ISETP.GE.U32.AND.EX P0, PT, R4, UR17, PT, P0 ;  /* 0x0000001104007c0c */ /* 0x000fda000bf06100 */
[----:B0-----:R-:W-:Y:S05]  /*0e50*/  @!P0 BRA `(.L_x_13) ;  /* 0xfffffffc00448947 */ /* 0x001fea000383ffff */
[----:B------:R-:W-:Y:S05]  /*0e60*/  EXIT ;  /* 0x000000000000794d */ /* 0x000fea0003800000 */
.L_x_14:
[----:B------:R-:W-:-:S00]  /*0e70*/  BRA `(.L_x_14) ;  /* 0xfffffffc00fc7947 */ /* 0x000fc0000383ffff */
[----:B------:R-:W-:-:S00]  /*0e80*/  NOP ;  /* 0x0000000000007918 */ /* 0x000fc00000000000 */
[----:B------:R-:W-:-:S00]  /*0e90*/  NOP ;  /* 0x0000000000007918 */ /* 0x000fc00000000000 */
[----:B------:R-:W-:-:S00]  /*0ea0*/  NOP ;  /* 0x0000000000007918 */ /* 0x000fc00000000000 */
[----:B------:R-:W-:-:S00]  /*0eb0*/  NOP ;  /* 0x0000000000007918 */ /* 0x000fc00000000000 */
[----:B------:R-:W-:-:S00]  /*0ec0*/  NOP ;  /* 0x0000000000007918 */ /* 0x000fc00000000000 */
[----:B------:R-:W-:-:S00]  /*0ed0*/  NOP ;  /* 0x0000000000007918 */ /* 0x000fc00000000000 */
[----:B------:R-:W-:-:S00]  /*0ee0*/  NOP ;  /* 0x0000000000007918 */ /* 0x000fc00000000000 */
[----:B------:R-:W-:-:S00]  /*0ef0*/  NOP ;  /* 0x0000000000007918 */ /* 0x000fc00000000000 */
.L_x_15:


//--------------------- .nv.shared.reserved.0     --------------------------
	.section	.nv.shared.reserved.0,"aw",@nobits
	.weak		__nv_reservedSMEM_offset_0_alias
	.size		__nv_reservedSMEM_offset_0_alias, 0, 64
	.other		__nv_reservedSMEM_offset_0_alias,@"STO_CUDA_RESERVED_SHARED STV_DEFAULT"
__nv_reservedSMEM_offset_0_alias:
	.zero		0
	.zero		64


//--------------------- .nv.constant0._Z8elu_fp16PKfPfmf --------------------------
	.section	.nv.constant0._Z8elu_fp16PKfPfmf,"a",@progbits
	.sectionflags	@""
	.align	4
.nv.constant0._Z8elu_fp16PKfPfmf:
	.zero		924


//--------------------- SYMBOLS --------------------------

	.type		.nv.reservedSmem.offset0,@object
	.size		.nv.reservedSmem.offset0,0x4
